	.headerflags	@"EF_CUDA_TEXMODE_UNIFIED EF_CUDA_64BIT_ADDRESS EF_CUDA_ACCELERATORS EF_CUDA_SM90 EF_CUDA_VIRTUAL_SM(EF_CUDA_SM90)"
	.elftype	@"ET_EXEC"


//--------------------- .nv.info                  --------------------------
	.section	.nv.info,"",@"SHT_CUDA_INFO"
	.align	4


	//----- nvinfo : EIATTR_REGCOUNT
	.align		4
        /*0000*/ 	.byte	0x04, 0x2f
        /*0002*/ 	.short	(.L_3 - .L_2)
	.align		4
.L_2:
        /*0004*/ 	.word	index@(triton_poi_fused__native_batch_norm_legit_no_training_convolution_sigmoid_19)
        /*0008*/ 	.word	0x00000012


	//----- nvinfo : EIATTR_MIN_STACK_SIZE
	.align		4
.L_3:
        /*000c*/ 	.byte	0x04, 0x12
        /*000e*/ 	.short	(.L_5 - .L_4)
	.align		4
.L_4:
        /*0010*/ 	.word	index@(triton_poi_fused__native_batch_norm_legit_no_training_convolution_sigmoid_19)
        /*0014*/ 	.word	0x00000000


	//----- nvinfo : EIATTR_FRAME_SIZE
	.align		4
.L_5:
        /*0018*/ 	.byte	0x04, 0x11
        /*001a*/ 	.short	(.L_7 - .L_6)
	.align		4
.L_6:
        /*001c*/ 	.word	index@(triton_poi_fused__native_batch_norm_legit_no_training_convolution_sigmoid_19)
        /*0020*/ 	.word	0x00000000


	//----- nvinfo : EIATTR_MIN_STACK_SIZE
	.align		4
.L_7:
        /*0024*/ 	.byte	0x04, 0x12
        /*0026*/ 	.short	(.L_9 - .L_8)
	.align		4
.L_8:
        /*0028*/ 	.word	index@(triton_poi_fused__native_batch_norm_legit_no_training_convolution_sigmoid_19)
        /*002c*/ 	.word	0x00000000
.L_9:


//--------------------- .nv.info.triton_poi_fused__native_batch_norm_legit_no_training_convolution_sigmoid_19 --------------------------
	.section	.nv.info.triton_poi_fused__native_batch_norm_legit_no_training_convolution_sigmoid_19,"",@"SHT_CUDA_INFO"
	.sectionflags	@""
	.align	4


	//----- nvinfo : EIATTR_CUDA_API_VERSION
	.align		4
        /*0000*/ 	.byte	0x04, 0x37
        /*0002*/ 	.short	(.L_11 - .L_10)
.L_10:
        /*0004*/ 	.word	0x0000007c


	//----- nvinfo : EIATTR_KPARAM_INFO
	.align		4
.L_11:
        /*0008*/ 	.byte	0x04, 0x17
        /*000a*/ 	.short	(.L_13 - .L_12)
.L_12:
        /*000c*/ 	.word	0x00000000
        /*0010*/ 	.short	0x0007
        /*0012*/ 	.short	0x0038
        /*0014*/ 	.byte	0x00, 0xf0, 0x11, 0x00


	//----- nvinfo : EIATTR_KPARAM_INFO
	.align		4
.L_13:
        /*0018*/ 	.byte	0x04, 0x17
        /*001a*/ 	.short	(.L_15 - .L_14)
.L_14:
        /*001c*/ 	.word	0x00000000
        /*0020*/ 	.short	0x0006
        /*0022*/ 	.short	0x0030
        /*0024*/ 	.byte	0x00, 0xf4, 0x21, 0x00


	//----- nvinfo : EIATTR_KPARAM_INFO
	.align		4
.L_15:
        /*0028*/ 	.byte	0x04, 0x17
        /*002a*/ 	.short	(.L_17 - .L_16)
.L_16:
        /*002c*/ 	.word	0x00000000
        /*0030*/ 	.short	0x0005
        /*0032*/ 	.short	0x0028
        /*0034*/ 	.byte	0x00, 0xf4, 0x21, 0x00


	//----- nvinfo : EIATTR_KPARAM_INFO
	.align		4
.L_17:
        /*0038*/ 	.byte	0x04, 0x17
        /*003a*/ 	.short	(.L_19 - .L_18)
.L_18:
        /*003c*/ 	.word	0x00000000
        /*0040*/ 	.short	0x0004
        /*0042*/ 	.short	0x0020
        /*0044*/ 	.byte	0x00, 0xf4, 0x21, 0x00


	//----- nvinfo : EIATTR_KPARAM_INFO
	.align		4
.L_19:
        /*0048*/ 	.byte	0x04, 0x17
        /*004a*/ 	.short	(.L_21 - .L_20)
.L_20:
        /*004c*/ 	.word	0x00000000
        /*0050*/ 	.short	0x0003
        /*0052*/ 	.short	0x0018
        /*0054*/ 	.byte	0x00, 0xf4, 0x21, 0x00


	//----- nvinfo : EIATTR_KPARAM_INFO
	.align		4
.L_21:
        /*0058*/ 	.byte	0x04, 0x17
        /*005a*/ 	.short	(.L_23 - .L_22)
.L_22:
        /*005c*/ 	.word	0x00000000
        /*0060*/ 	.short	0x0002
        /*0062*/ 	.short	0x0010
        /*0064*/ 	.byte	0x00, 0xf4, 0x21, 0x00


	//----- nvinfo : EIATTR_KPARAM_INFO
	.align		4
.L_23:
        /*0068*/ 	.byte	0x04, 0x17
        /*006a*/ 	.short	(.L_25 - .L_24)
.L_24:
        /*006c*/ 	.word	0x00000000
        /*0070*/ 	.short	0x0001
        /*0072*/ 	.short	0x0008
        /*0074*/ 	.byte	0x00, 0xf4, 0x21, 0x00


	//----- nvinfo : EIATTR_KPARAM_INFO
	.align		4
.L_25:
        /*0078*/ 	.byte	0x04, 0x17
        /*007a*/ 	.short	(.L_27 - .L_26)
.L_26:
        /*007c*/ 	.word	0x00000000
        /*0080*/ 	.short	0x0000
        /*0082*/ 	.short	0x0000
        /*0084*/ 	.byte	0x00, 0xf4, 0x21, 0x00


	//----- nvinfo : EIATTR_SPARSE_MMA_MASK
	.align		4
.L_27:
        /*0088*/ 	.byte	0x03, 0x50
        /*008a*/ 	.short	0x0000


	//----- nvinfo : EIATTR_MAXREG_COUNT
	.align		4
        /*008c*/ 	.byte	0x03, 0x1b
        /*008e*/ 	.short	0x00ff


	//----- nvinfo : EIATTR_EXIT_INSTR_OFFSETS
	.align		4
        /*0090*/ 	.byte	0x04, 0x1c
        /*0092*/ 	.short	(.L_29 - .L_28)


	//   ....[0]....
.L_28:
        /*0094*/ 	.word	0x00000330


	//   ....[1]....
        /*0098*/ 	.word	0x00000350


	//----- nvinfo : EIATTR_REQNTID
	.align		4
.L_29:
        /*009c*/ 	.byte	0x04, 0x10
        /*009e*/ 	.short	(.L_31 - .L_30)
.L_30:
        /*00a0*/ 	.word	0x00000080
        /*00a4*/ 	.word	0x00000001
        /*00a8*/ 	.word	0x00000001


	//----- nvinfo : EIATTR_CBANK_PARAM_SIZE
	.align		4
.L_31:
        /*00ac*/ 	.byte	0x03, 0x19
        /*00ae*/ 	.short	0x003c


	//----- nvinfo : EIATTR_PARAM_CBANK
	.align		4
        /*00b0*/ 	.byte	0x04, 0x0a
        /*00b2*/ 	.short	(.L_33 - .L_32)
	.align		4
.L_32:
        /*00b4*/ 	.word	index@(.nv.constant0.triton_poi_fused__native_batch_norm_legit_no_training_convolution_sigmoid_19)
        /*00b8*/ 	.short	0x0210
        /*00ba*/ 	.short	0x003c


	//----- nvinfo : EIATTR_SW_WAR
	.align		4
.L_33:
        /*00bc*/ 	.byte	0x04, 0x36
        /*00be*/ 	.short	(.L_35 - .L_34)
.L_34:
        /*00c0*/ 	.word	0x00000008
.L_35:


//--------------------- .nv.callgraph             --------------------------
	.section	.nv.callgraph,"",@"SHT_CUDA_CALLGRAPH"
	.align	4
	.sectionentsize	8
	.align		4
        /*0000*/ 	.word	0x00000000
	.align		4
        /*0004*/ 	.word	0xffffffff
	.align		4
        /*0008*/ 	.word	0x00000000
	.align		4
        /*000c*/ 	.word	0xfffffffe
	.align		4
        /*0010*/ 	.word	0x00000000
	.align		4
        /*0014*/ 	.word	0xfffffffd
	.align		4
        /*0018*/ 	.word	0x00000000
	.align		4
        /*001c*/ 	.word	0xfffffffc


//--------------------- .nv.constant4             --------------------------
	.section	.nv.constant4,"a",@progbits
	.align	8
	.align		8
.nv.constant4:
        /*0000*/ 	.dword	_$_str
	.align		8
        /*0008*/ 	.dword	_$_str_$_2


//--------------------- .text.triton_poi_fused__native_batch_norm_legit_no_training_convolution_sigmoid_19 --------------------------
	.section	.text.triton_poi_fused__native_batch_norm_legit_no_training_convolution_sigmoid_19,"ax",@progbits
	.align	128
        .global         triton_poi_fused__native_batch_norm_legit_no_training_convolution_sigmoid_19
        .type           triton_poi_fused__native_batch_norm_legit_no_training_convolution_sigmoid_19,@function
        .size           triton_poi_fused__native_batch_norm_legit_no_training_convolution_sigmoid_19,(.L_x_1 - triton_poi_fused__native_batch_norm_legit_no_training_convolution_sigmoid_19)
        .other          triton_poi_fused__native_batch_norm_legit_no_training_convolution_sigmoid_19,@"STO_CUDA_ENTRY STV_DEFAULT"
triton_poi_fused__native_batch_norm_legit_no_training_convolution_sigmoid_19:
.text.triton_poi_fused__native_batch_norm_legit_no_training_convolution_sigmoid_19:
[----:B------:R-:W0:Y:S08]  /*0000*/  LDC R1, c[0x0][0x28] ;  /* 0x00000a00ff017b82 */ /* 0x000e300000000800 */
[----:B------:R-:W1:Y:S01]  /*0010*/  LDC.64 R2, c[0x0][0x228] ;  /* 0x00008a00ff027b82 */ /* 0x000e620000000a00 */
[----:B------:R-:W-:Y:S01]  /*0020*/  ULDC.64 UR4, c[0x0][0x208] ;  /* 0x0000820000047ab9 */ /* 0x000fe20000000a00 */
[----:B------:R-:W2:Y:S01]  /*0030*/  S2R R0, SR_TID.X ;  /* 0x0000000000007919 */ /* 0x000ea20000002100 */
[----:B------:R-:W3:Y:S05]  /*0040*/  S2R R9, SR_CTAID.X ;  /* 0x0000000000097919 */ /* 0x000eea0000002500 */
[----:B------:R-:W4:Y:S01]  /*0050*/  LDC.64 R12, c[0x0][0x210] ;  /* 0x00008400ff0c7b82 */ /* 0x000f220000000a00 */
[----:B-1----:R4:W5:Y:S07]  /*0060*/  LDG.E R15, desc[UR4][R2.64] ;  /* 0x00000004020f7981 */ /* 0x00296e000c1e1900 */
[----:B------:R-:W1:Y:S01]  /*0070*/  LDC.64 R4, c[0x0][0x218] ;  /* 0x00008600ff047b82 */ /* 0x000e620000000a00 */
[----:B------:R-:W-:-:S07]  /*0080*/  HFMA2.MMA R14, -RZ, RZ, 0, 0 ;  /* 0x00000000ff0e7435 */ /* 0x000fce00000001ff */
[----:B------:R-:W1:Y:S01]  /*0090*/  LDC.64 R6, c[0x0][0x220] ;  /* 0x00008800ff067b82 */ /* 0x000e620000000a00 */
[----:B--2---:R-:W-:-:S04]  /*00a0*/  LOP3.LUT R0, R0, 0x7f, RZ, 0xc0, !PT ;  /* 0x0000007f00007812 */ /* 0x004fc800078ec0ff */
[----:B---3--:R-:W-:-:S03]  /*00b0*/  LEA R0, R9, R0, 0x7 ;  /* 0x0000000009007211 */ /* 0x008fc600078e38ff */
[----:B------:R-:W2:Y:S01]  /*00c0*/  LDC.64 R8, c[0x0][0x230] ;  /* 0x00008c00ff087b82 */ /* 0x000ea20000000a00 */
[C---:B------:R-:W-:Y:S01]  /*00d0*/  ISETP.GE.AND P0, PT, R0.reuse, 0x400, PT ;  /* 0x000004000000780c */ /* 0x040fe20003f06270 */
[----:B----4-:R-:W-:-:S06]  /*00e0*/  IMAD.WIDE R2, R0, 0x4, R12 ;  /* 0x0000000400027825 */ /* 0x010fcc00078e020c */
[----:B------:R-:W3:Y:S01]  /*00f0*/  LDC.64 R10, c[0x0][0x238] ;  /* 0x00008e00ff0a7b82 */ /* 0x000ee20000000a00 */
[----:B-1----:R-:W4:Y:S05]  /*0100*/  LDG.E R5, desc[UR4][R4.64] ;  /* 0x0000000404057981 */ /* 0x002f2a000c1e1900 */
[----:B------:R-:W4:Y:S04]  /*0110*/  @!P0 LDG.E R14, desc[UR4][R2.64] ;  /* 0x00000004020e8981 */ /* 0x000f28000c1e1900 */
[----:B0-----:R0:W4:Y:S04]  /*0120*/  LDG.E R6, desc[UR4][R6.64] ;  /* 0x0000000406067981 */ /* 0x001128000c1e1900 */
[----:B--2---:R4:W2:Y:S04]  /*0130*/  LDG.E R8, desc[UR4][R8.64] ;  /* 0x0000000408087981 */ /* 0x0048a8000c1e1900 */
[----:B---3--:R-:W2:Y:S01]  /*0140*/  LDG.E R11, desc[UR4][R10.64] ;  /* 0x000000040a0b7981 */ /* 0x008ea2000c1e1900 */
[----:B------:R-:W-:Y:S01]  /*0150*/  MOV R13, 0x3e800000 ;  /* 0x3e800000000d7802 */ /* 0x000fe20000000f00 */
[----:B-----5:R-:W-:-:S04]  /*0160*/  FADD R15, R15, 9.9999997473787516356e-06 ;  /* 0x3727c5ac0f0f7421 */ /* 0x020fc80000000000 */
[----:B------:R-:W1:Y:S02]  /*0170*/  MUFU.SQRT R12, R15 ;  /* 0x0000000f000c7308 */ /* 0x000e640000002000 */
[C---:B-1----:R-:W-:Y:S02]  /*0180*/  FSETP.GT.AND P1, PT, R12.reuse, 8.50705917302346158658e+37, PT ;  /* 0x7e8000000c00780b */ /* 0x042fe40003f24000 */
[----:B------:R-:W-:Y:S02]  /*0190*/  FSETP.GEU.AND P2, PT, R12, 1.175494350822287508e-38, PT ;  /* 0x008000000c00780b */ /* 0x000fe40003f4e000 */
[----:B0-----:R-:W-:Y:S01]  /*01a0*/  FSEL R7, R13, 1, P1 ;  /* 0x3f8000000d077808 */ /* 0x001fe20000800000 */
[----:B----4-:R-:W-:-:S08]  /*01b0*/  FADD R9, R5, R14 ;  /* 0x0000000e05097221 */ /* 0x010fd00000000000 */
[----:B------:R-:W-:Y:S02]  /*01c0*/  @P1 FMUL R12, R12, 0.25 ;  /* 0x3e8000000c0c1820 */ /* 0x000fe40000400000 */
[----:B------:R-:W-:Y:S01]  /*01d0*/  @!P2 FMUL R7, R7, 16777216 ;  /* 0x4b8000000707a820 */ /* 0x000fe20000400000 */
[----:B------:R-:W-:Y:S01]  /*01e0*/  FADD R6, -R6, R9 ;  /* 0x0000000906067221 */ /* 0x000fe20000000100 */
[----:B------:R-:W-:Y:S01]  /*01f0*/  @!P2 FMUL R12, R12, 16777216 ;  /* 0x4b8000000c0ca820 */ /* 0x000fe20000400000 */
[----:B------:R0:W-:Y:S05]  /*0200*/  @!P0 STG.E desc[UR4][R2.64], R9 ;  /* 0x0000000902008986 */ /* 0x0001ea000c101904 */
[----:B------:R-:W1:Y:S02]  /*0210*/  MUFU.RCP R12, R12 ;  /* 0x0000000c000c7308 */ /* 0x000e640000001000 */
[----:B-1----:R-:W-:-:S04]  /*0220*/  FMUL R7, R12, R7 ;  /* 0x000000070c077220 */ /* 0x002fc80000400000 */
[----:B------:R-:W-:-:S04]  /*0230*/  FMUL R6, R6, R7 ;  /* 0x0000000706067220 */ /* 0x000fc80000400000 */
[----:B--2---:R-:W-:-:S04]  /*0240*/  FFMA R6, R8, R6, R11 ;  /* 0x0000000608067223 */ /* 0x004fc8000000000b */
[----:B------:R-:W-:-:S04]  /*0250*/  FADD R6, RZ, -R6 ;  /* 0x80000006ff067221 */ /* 0x000fc80000000000 */
[----:B------:R-:W-:-:S05]  /*0260*/  FMUL R6, R6, 1.4426950216293334961 ;  /* 0x3fb8aa3b06067820 */ /* 0x000fca0000400000 */
[----:B------:R-:W-:-:S13]  /*0270*/  FSETP.GEU.AND P1, PT, R6, -126, PT ;  /* 0xc2fc00000600780b */ /* 0x000fda0003f2e000 */
[----:B------:R-:W-:-:S04]  /*0280*/  @!P1 FMUL R6, R6, 0.5 ;  /* 0x3f00000006069820 */ /* 0x000fc80000400000 */
[----:B------:R-:W1:Y:S02]  /*0290*/  MUFU.EX2 R4, R6 ;  /* 0x0000000600047308 */ /* 0x000e640000000800 */
[----:B-1----:R-:W-:-:S04]  /*02a0*/  @!P1 FMUL R4, R4, R4 ;  /* 0x0000000404049220 */ /* 0x002fc80000400000 */
[----:B------:R-:W-:Y:S02]  /*02b0*/  FADD R7, R4, 1 ;  /* 0x3f80000004077421 */ /* 0x000fe40000000000 */
[----:B------:R-:W1:Y:S03]  /*02c0*/  LDC.64 R4, c[0x0][0x240] ;  /* 0x00009000ff047b82 */ /* 0x000e660000000a00 */
[----:B------:R-:W-:-:S04]  /*02d0*/  FSETP.GT.AND P1, PT, R7, 8.50705917302346158658e+37, PT ;  /* 0x7e8000000700780b */ /* 0x000fc80003f24000 */
[----:B------:R-:W-:-:S09]  /*02e0*/  FSEL R8, R13, 1, P1 ;  /* 0x3f8000000d087808 */ /* 0x000fd20000800000 */
[----:B------:R-:W-:-:S06]  /*02f0*/  @P1 FMUL R7, R7, 0.25 ;  /* 0x3e80000007071820 */ /* 0x000fcc0000400000 */
[----:B------:R-:W2:Y:S01]  /*0300*/  MUFU.RCP R7, R7 ;  /* 0x0000000700077308 */ /* 0x000ea20000001000 */
[----:B-1----:R-:W-:-:S04]  /*0310*/  IMAD.WIDE R4, R0, 0x4, R4 ;  /* 0x0000000400047825 */ /* 0x002fc800078e0204 */
[----:B--2---:R-:W-:Y:S01]  /*0320*/  FMUL R11, R7, R8 ;  /* 0x00000008070b7220 */ /* 0x004fe20000400000 */
[----:B0-----:R-:W-:Y:S06]  /*0330*/  @P0 EXIT ;  /* 0x000000000000094d */ /* 0x001fec0003800000 */
[----:B------:R-:W-:Y:S01]  /*0340*/  STG.E desc[UR4][R4.64], R11 ;  /* 0x0000000b04007986 */ /* 0x000fe2000c101904 */
[----:B------:R-:W-:Y:S05]  /*0350*/  EXIT ;  /* 0x000000000000794d */ /* 0x000fea0003800000 */
.L_x_0:
[----:B------:R-:W-:-:S00]  /*0360*/  BRA `(.L_x_0) ;  /* 0xfffffffc00fc7947 */ /* 0x000fc0000383ffff */
[----:B------:R-:W-:-:S00]  /*0370*/  NOP ;  /* 0x0000000000007918 */ /* 0x000fc00000000000 */
        /* <DEDUP_REMOVED lines=8> */
.L_x_1:


//--------------------- .nv.global.init           --------------------------
	.section	.nv.global.init,"aw",@progbits
.nv.global.init:
	.type		_$_str,@object
	.size		_$_str,(_$_str_$_2 - _$_str)
_$_str:
        /*0000*/ 	.byte	0x5f, 0x5f, 0x43, 0x55, 0x44, 0x41, 0x5f, 0x46, 0x54, 0x5a, 0x00
	.type		_$_str_$_2,@object
	.size		_$_str_$_2,(.L_1 - _$_str_$_2)
_$_str_$_2:
        /*000b*/ 	.byte	0x5f, 0x5f, 0x43, 0x55, 0x44, 0x41, 0x5f, 0x50, 0x52, 0x45, 0x43, 0x5f, 0x53, 0x51, 0x52, 0x54
        /*001b*/ 	.byte	0x00
.L_1:


//--------------------- .nv.constant0.triton_poi_fused__native_batch_norm_legit_no_training_convolution_sigmoid_19 --------------------------
	.section	.nv.constant0.triton_poi_fused__native_batch_norm_legit_no_training_convolution_sigmoid_19,"a",@progbits
	.sectionflags	@""
	.align	4
.nv.constant0.triton_poi_fused__native_batch_norm_legit_no_training_convolution_sigmoid_19:
	.zero		588
